	.headerflags	@"EF_CUDA_TEXMODE_UNIFIED EF_CUDA_64BIT_ADDRESS EF_CUDA_ACCELERATORS EF_CUDA_SM90 EF_CUDA_VIRTUAL_SM(EF_CUDA_SM90)"
	.elftype	@"ET_EXEC"


//--------------------- .nv.info                  --------------------------
	.section	.nv.info,"",@"SHT_CUDA_INFO"
	.align	4


	//----- nvinfo : EIATTR_REGCOUNT
	.align		4
        /*0000*/ 	.byte	0x04, 0x2f
        /*0002*/ 	.short	(.L_1 - .L_0)
	.align		4
.L_0:
        /*0004*/ 	.word	index@(triton_poi_fused_cat_2)
        /*0008*/ 	.word	0x00000020


	//----- nvinfo : EIATTR_MIN_STACK_SIZE
	.align		4
.L_1:
        /*000c*/ 	.byte	0x04, 0x12
        /*000e*/ 	.short	(.L_3 - .L_2)
	.align		4
.L_2:
        /*0010*/ 	.word	index@(triton_poi_fused_cat_2)
        /*0014*/ 	.word	0x00000000


	//----- nvinfo : EIATTR_FRAME_SIZE
	.align		4
.L_3:
        /*0018*/ 	.byte	0x04, 0x11
        /*001a*/ 	.short	(.L_5 - .L_4)
	.align		4
.L_4:
        /*001c*/ 	.word	index@(triton_poi_fused_cat_2)
        /*0020*/ 	.word	0x00000000


	//----- nvinfo : EIATTR_MIN_STACK_SIZE
	.align		4
.L_5:
        /*0024*/ 	.byte	0x04, 0x12
        /*0026*/ 	.short	(.L_7 - .L_6)
	.align		4
.L_6:
        /*0028*/ 	.word	index@(triton_poi_fused_cat_2)
        /*002c*/ 	.word	0x00000000
.L_7:


//--------------------- .nv.info.triton_poi_fused_cat_2 --------------------------
	.section	.nv.info.triton_poi_fused_cat_2,"",@"SHT_CUDA_INFO"
	.sectionflags	@""
	.align	4


	//----- nvinfo : EIATTR_CUDA_API_VERSION
	.align		4
        /*0000*/ 	.byte	0x04, 0x37
        /*0002*/ 	.short	(.L_9 - .L_8)
.L_8:
        /*0004*/ 	.word	0x0000007c


	//----- nvinfo : EIATTR_KPARAM_INFO
	.align		4
.L_9:
        /*0008*/ 	.byte	0x04, 0x17
        /*000a*/ 	.short	(.L_11 - .L_10)
.L_10:
        /*000c*/ 	.word	0x00000000
        /*0010*/ 	.short	0x0004
        /*0012*/ 	.short	0x0020
        /*0014*/ 	.byte	0x00, 0xf0, 0x11, 0x00


	//----- nvinfo : EIATTR_KPARAM_INFO
	.align		4
.L_11:
        /*0018*/ 	.byte	0x04, 0x17
        /*001a*/ 	.short	(.L_13 - .L_12)
.L_12:
        /*001c*/ 	.word	0x00000000
        /*0020*/ 	.short	0x0003
        /*0022*/ 	.short	0x0018
        /*0024*/ 	.byte	0x00, 0xf4, 0x21, 0x00


	//----- nvinfo : EIATTR_KPARAM_INFO
	.align		4
.L_13:
        /*0028*/ 	.byte	0x04, 0x17
        /*002a*/ 	.short	(.L_15 - .L_14)
.L_14:
        /*002c*/ 	.word	0x00000000
        /*0030*/ 	.short	0x0002
        /*0032*/ 	.short	0x0010
        /*0034*/ 	.byte	0x00, 0xf4, 0x21, 0x00


	//----- nvinfo : EIATTR_KPARAM_INFO
	.align		4
.L_15:
        /*0038*/ 	.byte	0x04, 0x17
        /*003a*/ 	.short	(.L_17 - .L_16)
.L_16:
        /*003c*/ 	.word	0x00000000
        /*0040*/ 	.short	0x0001
        /*0042*/ 	.short	0x0008
        /*0044*/ 	.byte	0x00, 0xf4, 0x21, 0x00


	//----- nvinfo : EIATTR_KPARAM_INFO
	.align		4
.L_17:
        /*0048*/ 	.byte	0x04, 0x17
        /*004a*/ 	.short	(.L_19 - .L_18)
.L_18:
        /*004c*/ 	.word	0x00000000
        /*0050*/ 	.short	0x0000
        /*0052*/ 	.short	0x0000
        /*0054*/ 	.byte	0x00, 0xf4, 0x21, 0x00


	//----- nvinfo : EIATTR_SPARSE_MMA_MASK
	.align		4
.L_19:
        /*0058*/ 	.byte	0x03, 0x50
        /*005a*/ 	.short	0x0000


	//----- nvinfo : EIATTR_MAXREG_COUNT
	.align		4
        /*005c*/ 	.byte	0x03, 0x1b
        /*005e*/ 	.short	0x00ff


	//----- nvinfo : EIATTR_EXIT_INSTR_OFFSETS
	.align		4
        /*0060*/ 	.byte	0x04, 0x1c
        /*0062*/ 	.short	(.L_21 - .L_20)


	//   ....[0]....
.L_20:
        /*0064*/ 	.word	0x000008c0


	//----- nvinfo : EIATTR_REQNTID
	.align		4
.L_21:
        /*0068*/ 	.byte	0x04, 0x10
        /*006a*/ 	.short	(.L_23 - .L_22)
.L_22:
        /*006c*/ 	.word	0x00000080
        /*0070*/ 	.word	0x00000001
        /*0074*/ 	.word	0x00000001


	//----- nvinfo : EIATTR_CBANK_PARAM_SIZE
	.align		4
.L_23:
        /*0078*/ 	.byte	0x03, 0x19
        /*007a*/ 	.short	0x0024


	//----- nvinfo : EIATTR_PARAM_CBANK
	.align		4
        /*007c*/ 	.byte	0x04, 0x0a
        /*007e*/ 	.short	(.L_25 - .L_24)
	.align		4
.L_24:
        /*0080*/ 	.word	index@(.nv.constant0.triton_poi_fused_cat_2)
        /*0084*/ 	.short	0x0210
        /*0086*/ 	.short	0x0024


	//----- nvinfo : EIATTR_SW_WAR
	.align		4
.L_25:
        /*0088*/ 	.byte	0x04, 0x36
        /*008a*/ 	.short	(.L_27 - .L_26)
.L_26:
        /*008c*/ 	.word	0x00000008
.L_27:


//--------------------- .nv.callgraph             --------------------------
	.section	.nv.callgraph,"",@"SHT_CUDA_CALLGRAPH"
	.align	4
	.sectionentsize	8
	.align		4
        /*0000*/ 	.word	0x00000000
	.align		4
        /*0004*/ 	.word	0xffffffff
	.align		4
        /*0008*/ 	.word	0x00000000
	.align		4
        /*000c*/ 	.word	0xfffffffe
	.align		4
        /*0010*/ 	.word	0x00000000
	.align		4
        /*0014*/ 	.word	0xfffffffd
	.align		4
        /*0018*/ 	.word	0x00000000
	.align		4
        /*001c*/ 	.word	0xfffffffc


//--------------------- .text.triton_poi_fused_cat_2 --------------------------
	.section	.text.triton_poi_fused_cat_2,"ax",@progbits
	.align	128
        .global         triton_poi_fused_cat_2
        .type           triton_poi_fused_cat_2,@function
        .size           triton_poi_fused_cat_2,(.L_x_1 - triton_poi_fused_cat_2)
        .other          triton_poi_fused_cat_2,@"STO_CUDA_ENTRY STV_DEFAULT"
triton_poi_fused_cat_2:
.text.triton_poi_fused_cat_2:
[----:B------:R-:W-:Y:S01]  /*0000*/  LDC R1, c[0x0][0x28] ;  /* 0x00000a00ff017b82 */ /* 0x000fe20000000800 */
[----:B------:R-:W1:Y:S07]  /*0010*/  S2R R0, SR_TID.X ;  /* 0x0000000000007919 */ /* 0x000e6e0000002100 */
[----:B------:R-:W2:Y:S01]  /*0020*/  LDC.64 R24, c[0x0][0x218] ;  /* 0x00008600ff187b82 */ /* 0x000ea20000000a00 */
[----:B------:R-:W-:Y:S01]  /*0030*/  ULDC.64 UR4, c[0x0][0x208] ;  /* 0x0000820000047ab9 */ /* 0x000fe20000000a00 */
[----:B------:R-:W-:Y:S01]  /*0040*/  CS2R R26, SRZ ;  /* 0x00000000001a7805 */ /* 0x000fe2000001ff00 */
[----:B------:R-:W3:Y:S05]  /*0050*/  S2R R23, SR_CTAID.X ;  /* 0x0000000000177919 */ /* 0x000eea0000002500 */
[----:B------:R-:W4:Y:S01]  /*0060*/  LDC.64 R14, c[0x0][0x220] ;  /* 0x00008800ff0e7b82 */ /* 0x000f220000000a00 */
[----:B-1----:R-:W-:Y:S01]  /*0070*/  IMAD.SHL.U32 R0, R0, 0x4, RZ ;  /* 0x0000000400007824 */ /* 0x002fe200078e00ff */
[----:B---3--:R-:W-:-:S04]  /*0080*/  SHF.R.S32.HI R8, RZ, 0x15, R23 ;  /* 0x00000015ff087819 */ /* 0x008fc80000011417 */
[----:B------:R-:W-:Y:S02]  /*0090*/  LOP3.LUT R0, R0, 0x1fc, RZ, 0xc0, !PT ;  /* 0x000001fc00007812 */ /* 0x000fe400078ec0ff */
[----:B------:R-:W-:-:S03]  /*00a0*/  SGXT R8, R8, 0x1 ;  /* 0x000000010808781a */ /* 0x000fc60000000200 */
[----:B------:R-:W-:-:S04]  /*00b0*/  IMAD R23, R23, 0x400, R0 ;  /* 0x0000040017177824 */ /* 0x000fc800078e0200 */
[----:B------:R-:W-:Y:S01]  /*00c0*/  IMAD.HI R2, R23, 0x2aaaaaab, RZ ;  /* 0x2aaaaaab17027827 */ /* 0x000fe200078e02ff */
[----:B------:R-:W-:-:S04]  /*00d0*/  LEA.HI R0, R8, R23, RZ, 0xc ;  /* 0x0000001708007211 */ /* 0x000fc800078f60ff */
[----:B------:R-:W-:-:S05]  /*00e0*/  SHF.R.S32.HI R3, RZ, 0xc, R0 ;  /* 0x0000000cff037819 */ /* 0x000fca0000011400 */
[----:B------:R-:W-:-:S05]  /*00f0*/  IMAD.HI R4, R3, 0x2aaaaaab, RZ ;  /* 0x2aaaaaab03047827 */ /* 0x000fca00078e02ff */
[----:B------:R-:W-:-:S04]  /*0100*/  SHF.R.U32.HI R5, RZ, 0x1f, R4 ;  /* 0x0000001fff057819 */ /* 0x000fc80000011604 */
[----:B------:R-:W-:Y:S02]  /*0110*/  LEA.HI R6, R4, R5, RZ, 0x1d ;  /* 0x0000000504067211 */ /* 0x000fe400078fe8ff */
[----:B------:R-:W-:Y:S02]  /*0120*/  SHF.R.U32.HI R5, RZ, 0x1f, R2 ;  /* 0x0000001fff057819 */ /* 0x000fe40000011602 */
[----:B------:R-:W-:Y:S01]  /*0130*/  LOP3.LUT R4, R0, 0xfffff000, RZ, 0xc0, !PT ;  /* 0xfffff00000047812 */ /* 0x000fe200078ec0ff */
[----:B------:R-:W-:Y:S01]  /*0140*/  IMAD R0, R6, -0x30, R3 ;  /* 0xffffffd006007824 */ /* 0x000fe200078e0203 */
[----:B------:R-:W-:Y:S02]  /*0150*/  LEA.HI.SX32 R2, R2, R5, 0x11 ;  /* 0x0000000502027211 */ /* 0x000fe400078f8aff */
[----:B------:R-:W-:Y:S01]  /*0160*/  CS2R R6, SRZ ;  /* 0x0000000000067805 */ /* 0x000fe2000001ff00 */
[----:B------:R-:W-:Y:S01]  /*0170*/  IMAD.IADD R3, R23, 0x1, -R4 ;  /* 0x0000000117037824 */ /* 0x000fe200078e0a04 */
[C---:B------:R-:W-:Y:S01]  /*0180*/  ISETP.GT.AND P3, PT, R0.reuse, 0x1f, PT ;  /* 0x0000001f0000780c */ /* 0x040fe20003f64270 */
[----:B------:R-:W-:Y:S01]  /*0190*/  VIADD R12, R0, 0xffffffe0 ;  /* 0xffffffe0000c7836 */ /* 0x000fe20000000000 */
[----:B------:R-:W-:Y:S01]  /*01a0*/  CS2R R4, SRZ ;  /* 0x0000000000047805 */ /* 0x000fe2000001ff00 */
[----:B------:R-:W-:-:S04]  /*01b0*/  IMAD R3, R2, 0x10000, R3 ;  /* 0x0001000002037824 */ /* 0x000fc800078e0203 */
[C---:B------:R-:W-:Y:S01]  /*01c0*/  IMAD R3, R12.reuse, 0x1000, R3 ;  /* 0x000010000c037824 */ /* 0x040fe200078e0203 */
[----:B------:R-:W-:Y:S01]  /*01d0*/  CS2R R20, SRZ ;  /* 0x0000000000147805 */ /* 0x000fe2000001ff00 */
[----:B----4-:R-:W-:-:S04]  /*01e0*/  IMAD.WIDE R12, R12, 0x4, R14 ;  /* 0x000000040c0c7825 */ /* 0x010fc800078e020e */
[----:B--2---:R-:W-:-:S04]  /*01f0*/  IMAD.WIDE R10, R3, 0x4, R24 ;  /* 0x00000004030a7825 */ /* 0x004fc800078e0218 */
[----:B------:R-:W-:Y:S01]  /*0200*/  IMAD.MOV.U32 R22, RZ, RZ, RZ ;  /* 0x000000ffff167224 */ /* 0x000fe200078e00ff */
[----:B------:R1:W2:Y:S01]  /*0210*/  @P3 LDG.E.128 R4, desc[UR4][R10.64] ;  /* 0x000000040a043981 */ /* 0x0002a2000c1e1d00 */
[----:B------:R-:W-:Y:S01]  /*0220*/  VIADD R3, R23, 0x200 ;  /* 0x0000020017037836 */ /* 0x000fe20000000000 */
[----:B------:R-:W-:Y:S02]  /*0230*/  ISETP.GE.AND P1, PT, R0, 0x20, PT ;  /* 0x000000200000780c */ /* 0x000fe40003f26270 */
[----:B------:R-:W3:Y:S01]  /*0240*/  @P3 LDG.E.EL R27, desc[UR4][R12.64] ;  /* 0x000000040c1b3981 */ /* 0x000ee2000c2e1900 */
[----:B------:R-:W-:Y:S01]  /*0250*/  IMAD.HI R16, R3, 0x2aaaaaab, RZ ;  /* 0x2aaaaaab03107827 */ /* 0x000fe200078e02ff */
[----:B------:R-:W-:Y:S02]  /*0260*/  LEA.HI R8, R8, R3, RZ, 0xc ;  /* 0x0000000308087211 */ /* 0x000fe400078f60ff */
[----:B------:R-:W4:Y:S02]  /*0270*/  @P3 LDG.E.EL R22, desc[UR4][R12.64] ;  /* 0x000000040c163981 */ /* 0x000f24000c2e1900 */
[----:B------:R-:W-:-:S02]  /*0280*/  SHF.R.U32.HI R17, RZ, 0x1f, R16 ;  /* 0x0000001fff117819 */ /* 0x000fc40000011610 */
[----:B------:R-:W-:Y:S01]  /*0290*/  SHF.R.S32.HI R9, RZ, 0xc, R8 ;  /* 0x0000000cff097819 */ /* 0x000fe20000011408 */
[----:B------:R-:W5:Y:S01]  /*02a0*/  @P3 LDG.E.EL R21, desc[UR4][R12.64] ;  /* 0x000000040c153981 */ /* 0x000f62000c2e1900 */
[----:B------:R-:W-:Y:S02]  /*02b0*/  LEA.HI.SX32 R16, R16, R17, 0x11 ;  /* 0x0000001110107211 */ /* 0x000fe400078f8aff */
[----:B------:R-:W-:Y:S01]  /*02c0*/  LOP3.LUT R8, R8, 0xfffff000, RZ, 0xc0, !PT ;  /* 0xfffff00008087812 */ /* 0x000fe200078ec0ff */
[----:B------:R-:W-:-:S04]  /*02d0*/  IMAD.HI R18, R9, 0x2aaaaaab, RZ ;  /* 0x2aaaaaab09127827 */ /* 0x000fc800078e02ff */
[----:B-1----:R-:W-:Y:S02]  /*02e0*/  IMAD.IADD R11, R3, 0x1, -R8 ;  /* 0x00000001030b7824 */ /* 0x002fe400078e0a08 */
[C---:B------:R-:W-:Y:S01]  /*02f0*/  IMAD R29, R16.reuse, -0x30000, R3 ;  /* 0xfffd0000101d7824 */ /* 0x040fe200078e0203 */
[----:B------:R-:W-:Y:S01]  /*0300*/  SHF.R.U32.HI R19, RZ, 0x1f, R18 ;  /* 0x0000001fff137819 */ /* 0x000fe20000011612 */
[C---:B------:R-:W-:Y:S02]  /*0310*/  IMAD R11, R16.reuse, 0x10000, R11 ;  /* 0x00010000100b7824 */ /* 0x040fe400078e020b */
[----:B------:R-:W-:Y:S01]  /*0320*/  IMAD R29, R16, 0x20000, R29 ;  /* 0x00020000101d7824 */ /* 0x000fe200078e021d */
[----:B------:R-:W-:Y:S01]  /*0330*/  LEA.HI R18, R18, R19, RZ, 0x1d ;  /* 0x0000001312127211 */ /* 0x000fe200078fe8ff */
[----:B------:R-:W1:Y:S01]  /*0340*/  LDC.64 R16, c[0x0][0x210] ;  /* 0x00008400ff107b82 */ /* 0x000e620000000a00 */
[----:B------:R-:W-:-:S03]  /*0350*/  IMAD R19, R2, -0x30000, R23 ;  /* 0xfffd000002137824 */ /* 0x000fc600078e0217 */
[----:B------:R-:W-:Y:S02]  /*0360*/  IMAD R18, R18, -0x30, R9 ;  /* 0xffffffd012127824 */ /* 0x000fe400078e0209 */
[----:B------:R-:W-:Y:S02]  /*0370*/  IMAD R19, R2, 0x20000, R19 ;  /* 0x0002000002137824 */ /* 0x000fe400078e0213 */
[C---:B------:R-:W-:Y:S01]  /*0380*/  VIADD R2, R18.reuse, 0xffffffe0 ;  /* 0xffffffe012027836 */ /* 0x040fe20000000000 */
[----:B------:R-:W-:-:S03]  /*0390*/  ISETP.GT.AND P2, PT, R18, 0x1f, PT ;  /* 0x0000001f1200780c */ /* 0x000fc60003f44270 */
[C---:B------:R-:W-:Y:S02]  /*03a0*/  IMAD R28, R2.reuse, 0x1000, R11 ;  /* 0x00001000021c7824 */ /* 0x040fe400078e020b */
[----:B------:R-:W-:Y:S01]  /*03b0*/  IMAD.WIDE R14, R2, 0x4, R14 ;  /* 0x00000004020e7825 */ /* 0x000fe200078e020e */
[----:B------:R-:W-:-:S03]  /*03c0*/  CS2R R2, SRZ ;  /* 0x0000000000027805 */ /* 0x000fc6000001ff00 */
[----:B------:R-:W-:Y:S01]  /*03d0*/  IMAD.MOV.U32 R0, RZ, RZ, RZ ;  /* 0x000000ffff007224 */ /* 0x000fe200078e00ff */
[----:B------:R-:W-:Y:S02]  /*03e0*/  ISETP.GE.AND P0, PT, R18, 0x20, PT ;  /* 0x000000201200780c */ /* 0x000fe40003f06270 */
[----:B------:R1:W5:Y:S01]  /*03f0*/  @P3 LDG.E.EL R3, desc[UR4][R12.64] ;  /* 0x000000040c033981 */ /* 0x000362000c2e1900 */
[----:B------:R-:W-:Y:S02]  /*0400*/  CS2R R8, SRZ ;  /* 0x0000000000087805 */ /* 0x000fe4000001ff00 */
[----:B------:R-:W-:Y:S01]  /*0410*/  CS2R R10, SRZ ;  /* 0x00000000000a7805 */ /* 0x000fe2000001ff00 */
[----:B-1----:R-:W-:Y:S01]  /*0420*/  IMAD.WIDE R18, R19, 0x4, R16 ;  /* 0x0000000413127825 */ /* 0x002fe200078e0210 */
[----:B------:R-:W5:Y:S04]  /*0430*/  @P2 LDG.E.EL R20, desc[UR4][R14.64] ;  /* 0x000000040e142981 */ /* 0x000f68000c2e1900 */
[----:B------:R-:W5:Y:S01]  /*0440*/  @P2 LDG.E.EL R26, desc[UR4][R14.64] ;  /* 0x000000040e1a2981 */ /* 0x000f62000c2e1900 */
[----:B------:R-:W-:Y:S01]  /*0450*/  IMAD.WIDE R24, R28, 0x4, R24 ;  /* 0x000000041c187825 */ /* 0x000fe200078e0218 */
[----:B------:R-:W-:-:S02]  /*0460*/  CS2R R12, SRZ ;  /* 0x00000000000c7805 */ /* 0x000fc4000001ff00 */
[----:B------:R-:W5:Y:S04]  /*0470*/  @P2 LDG.E.EL R2, desc[UR4][R14.64] ;  /* 0x000000040e022981 */ /* 0x000f68000c2e1900 */
[----:B------:R1:W5:Y:S04]  /*0480*/  @P2 LDG.E.EL R0, desc[UR4][R14.64] ;  /* 0x000000040e002981 */ /* 0x000368000c2e1900 */
[----:B------:R1:W5:Y:S02]  /*0490*/  @!P1 LDG.E.128 R8, desc[UR4][R18.64] ;  /* 0x0000000412089981 */ /* 0x000364000c1e1d00 */
[----:B-1----:R-:W-:-:S06]  /*04a0*/  CS2R R14, SRZ ;  /* 0x00000000000e7805 */ /* 0x002fcc000001ff00 */
[----:B------:R1:W5:Y:S01]  /*04b0*/  @P2 LDG.E.128 R12, desc[UR4][R24.64] ;  /* 0x00000004180c2981 */ /* 0x000362000c1e1d00 */
[----:B------:R-:W-:Y:S01]  /*04c0*/  IMAD.WIDE R28, R29, 0x4, R16 ;  /* 0x000000041d1c7825 */ /* 0x000fe200078e0210 */
[----:B------:R-:W-:Y:S02]  /*04d0*/  CS2R R16, SRZ ;  /* 0x0000000000107805 */ /* 0x000fe4000001ff00 */
[----:B0-----:R-:W-:-:S06]  /*04e0*/  CS2R R18, SRZ ;  /* 0x0000000000127805 */ /* 0x001fcc000001ff00 */
[----:B------:R-:W5:Y:S01]  /*04f0*/  @!P0 LDG.E.128 R16, desc[UR4][R28.64] ;  /* 0x000000041c108981 */ /* 0x000f62000c1e1d00 */
[----:B--2---:R-:W-:Y:S02]  /*0500*/  SEL R4, R4, RZ, P3 ;  /* 0x000000ff04047207 */ /* 0x004fe40001800000 */
[----:B------:R-:W-:Y:S02]  /*0510*/  SEL R5, R5, RZ, P3 ;  /* 0x000000ff05057207 */ /* 0x000fe40001800000 */
[----:B---3--:R-:W-:Y:S02]  /*0520*/  SEL R27, R27, RZ, P3 ;  /* 0x000000ff1b1b7207 */ /* 0x008fe40001800000 */
[----:B------:R-:W-:Y:S02]  /*0530*/  SEL R6, R6, RZ, P3 ;  /* 0x000000ff06067207 */ /* 0x000fe40001800000 */
[----:B----4-:R-:W-:Y:S02]  /*0540*/  SEL R22, R22, RZ, P3 ;  /* 0x000000ff16167207 */ /* 0x010fe40001800000 */
[----:B------:R-:W-:-:S02]  /*0550*/  FSETP.GT.AND P6, PT, R4, -R27, PT ;  /* 0x8000001b0400720b */ /* 0x000fc40003fc4000 */
[----:B-----5:R-:W-:Y:S02]  /*0560*/  SEL R21, R21, RZ, P3 ;  /* 0x000000ff15157207 */ /* 0x020fe40001800000 */
[----:B------:R-:W-:Y:S02]  /*0570*/  SEL R7, R7, RZ, P3 ;  /* 0x000000ff07077207 */ /* 0x000fe40001800000 */
[C---:B------:R-:W-:Y:S01]  /*0580*/  FSETP.GT.AND P4, PT, R6.reuse, -R21, PT ;  /* 0x800000150600720b */ /* 0x040fe20003f84000 */
[----:B------:R-:W-:Y:S01]  /*0590*/  FADD R21, R6, R21 ;  /* 0x0000001506157221 */ /* 0x000fe20000000000 */
[----:B------:R-:W-:-:S05]  /*05a0*/  FADD R4, R4, R27 ;  /* 0x0000001b04047221 */ /* 0x000fca0000000000 */
[----:B------:R-:W-:-:S06]  /*05b0*/  @!P6 FMUL R4, R4, 0.20000000298023223877 ;  /* 0x3e4ccccd0404e820 */ /* 0x000fcc0000400000 */
[----:B------:R-:W-:Y:S01]  /*05c0*/  @!P4 FMUL R21, R21, 0.20000000298023223877 ;  /* 0x3e4ccccd1515c820 */ /* 0x000fe20000400000 */
[----:B-1----:R-:W-:Y:S02]  /*05d0*/  SEL R24, R3, RZ, P3 ;  /* 0x000000ff03187207 */ /* 0x002fe40001800000 */
[----:B------:R-:W-:Y:S02]  /*05e0*/  FSETP.GT.AND P3, PT, R5, -R22, PT ;  /* 0x800000160500720b */ /* 0x000fe40003f64000 */
[C---:B------:R-:W-:Y:S01]  /*05f0*/  FSETP.GT.AND P5, PT, R7.reuse, -R24, PT ;  /* 0x800000180700720b */ /* 0x040fe20003fa4000 */
[----:B------:R-:W-:Y:S02]  /*0600*/  FADD R3, R7, R24 ;  /* 0x0000001807037221 */ /* 0x000fe40000000000 */
[----:B------:R-:W0:Y:S01]  /*0610*/  LDC.64 R6, c[0x0][0x228] ;  /* 0x00008a00ff067b82 */ /* 0x000e220000000a00 */
[----:B------:R-:W-:Y:S01]  /*0620*/  FADD R5, R5, R22 ;  /* 0x0000001605057221 */ /* 0x000fe20000000000 */
[----:B------:R-:W-:-:S02]  /*0630*/  SEL R26, R26, RZ, P2 ;  /* 0x000000ff1a1a7207 */ /* 0x000fc40001000000 */
[----:B------:R-:W-:Y:S02]  /*0640*/  SEL R27, R2, RZ, P2 ;  /* 0x000000ff021b7207 */ /* 0x000fe40001000000 */
[----:B------:R-:W-:Y:S02]  /*0650*/  SEL R0, R0, RZ, P2 ;  /* 0x000000ff00007207 */ /* 0x000fe40001000000 */
[----:B------:R-:W-:Y:S02]  /*0660*/  SEL R25, R8, RZ, !P1 ;  /* 0x000000ff08197207 */ /* 0x000fe40004800000 */
[----:B------:R-:W-:Y:S02]  /*0670*/  SEL R8, R11, RZ, !P1 ;  /* 0x000000ff0b087207 */ /* 0x000fe40004800000 */
[----:B------:R-:W-:Y:S01]  /*0680*/  SEL R11, R20, RZ, P2 ;  /* 0x000000ff140b7207 */ /* 0x000fe20001000000 */
[----:B------:R-:W-:Y:S01]  /*0690*/  @!P3 FMUL R5, R5, 0.20000000298023223877 ;  /* 0x3e4ccccd0505b820 */ /* 0x000fe20000400000 */
[----:B------:R-:W-:-:S02]  /*06a0*/  SEL R12, R12, RZ, P2 ;  /* 0x000000ff0c0c7207 */ /* 0x000fc40001000000 */
[----:B------:R-:W-:Y:S02]  /*06b0*/  SEL R13, R13, RZ, P2 ;  /* 0x000000ff0d0d7207 */ /* 0x000fe40001000000 */
[----:B------:R-:W-:Y:S02]  /*06c0*/  SEL R14, R14, RZ, P2 ;  /* 0x000000ff0e0e7207 */ /* 0x000fe40001000000 */
[----:B------:R-:W-:Y:S02]  /*06d0*/  SEL R15, R15, RZ, P2 ;  /* 0x000000ff0f0f7207 */ /* 0x000fe40001000000 */
[----:B------:R-:W-:Y:S02]  /*06e0*/  FSETP.GT.AND P6, PT, R12, -R11, PT ;  /* 0x8000000b0c00720b */ /* 0x000fe40003fc4000 */
[----:B------:R-:W-:Y:S02]  /*06f0*/  FSETP.GT.AND P3, PT, R13, -R26, PT ;  /* 0x8000001a0d00720b */ /* 0x000fe40003f64000 */
[----:B------:R-:W-:-:S02]  /*0700*/  FSETP.GT.AND P4, PT, R14, -R27, PT ;  /* 0x8000001b0e00720b */ /* 0x000fc40003f84000 */
[----:B------:R-:W-:Y:S01]  /*0710*/  FSETP.GT.AND P2, PT, R15, -R0, PT ;  /* 0x800000000f00720b */ /* 0x000fe20003f44000 */
[----:B------:R-:W-:Y:S01]  /*0720*/  FADD R11, R12, R11 ;  /* 0x0000000b0c0b7221 */ /* 0x000fe20000000000 */
[----:B------:R-:W-:Y:S01]  /*0730*/  SEL R22, R9, RZ, !P1 ;  /* 0x000000ff09167207 */ /* 0x000fe20004800000 */
[----:B------:R-:W-:Y:S01]  /*0740*/  FADD R9, R13, R26 ;  /* 0x0000001a0d097221 */ /* 0x000fe20000000000 */
[----:B------:R-:W-:Y:S01]  /*0750*/  FADD R2, R14, R27 ;  /* 0x0000001b0e027221 */ /* 0x000fe20000000000 */
[----:B------:R-:W-:Y:S01]  /*0760*/  FADD R0, R15, R0 ;  /* 0x000000000f007221 */ /* 0x000fe20000000000 */
[----:B------:R-:W-:Y:S01]  /*0770*/  @!P5 FMUL R3, R3, 0.20000000298023223877 ;  /* 0x3e4ccccd0303d820 */ /* 0x000fe20000400000 */
[----:B------:R-:W-:Y:S01]  /*0780*/  @!P6 FMUL R11, R11, 0.20000000298023223877 ;  /* 0x3e4ccccd0b0be820 */ /* 0x000fe20000400000 */
[----:B------:R-:W-:Y:S01]  /*0790*/  SEL R10, R10, RZ, !P1 ;  /* 0x000000ff0a0a7207 */ /* 0x000fe20004800000 */
[----:B------:R-:W-:Y:S01]  /*07a0*/  @!P3 FMUL R9, R9, 0.20000000298023223877 ;  /* 0x3e4ccccd0909b820 */ /* 0x000fe20000400000 */
[----:B------:R-:W-:Y:S01]  /*07b0*/  SEL R16, R16, RZ, !P0 ;  /* 0x000000ff10107207 */ /* 0x000fe20004000000 */
[----:B------:R-:W-:Y:S01]  /*07c0*/  @!P4 FMUL R2, R2, 0.20000000298023223877 ;  /* 0x3e4ccccd0202c820 */ /* 0x000fe20000400000 */
[----:B------:R-:W-:Y:S01]  /*07d0*/  SEL R14, R17, RZ, !P0 ;  /* 0x000000ff110e7207 */ /* 0x000fe20004000000 */
[----:B------:R-:W-:Y:S01]  /*07e0*/  @!P2 FMUL R0, R0, 0.20000000298023223877 ;  /* 0x3e4ccccd0000a820 */ /* 0x000fe20000400000 */
[----:B------:R-:W-:Y:S01]  /*07f0*/  SEL R15, R18, RZ, !P0 ;  /* 0x000000ff120f7207 */ /* 0x000fe20004000000 */
[----:B0-----:R-:W-:Y:S01]  /*0800*/  IMAD.WIDE R12, R23, 0x4, R6 ;  /* 0x00000004170c7825 */ /* 0x001fe200078e0206 */
[----:B------:R-:W-:-:S02]  /*0810*/  SEL R19, R19, RZ, !P0 ;  /* 0x000000ff13137207 */ /* 0x000fc40004000000 */
[----:B------:R-:W-:Y:S02]  /*0820*/  SEL R7, R8, R3, !P1 ;  /* 0x0000000308077207 */ /* 0x000fe40004800000 */
[----:B------:R-:W-:Y:S02]  /*0830*/  SEL R6, R10, R21, !P1 ;  /* 0x000000150a067207 */ /* 0x000fe40004800000 */
[----:B------:R-:W-:Y:S02]  /*0840*/  SEL R8, R16, R11, !P0 ;  /* 0x0000000b10087207 */ /* 0x000fe40004000000 */
[----:B------:R-:W-:Y:S02]  /*0850*/  SEL R4, R25, R4, !P1 ;  /* 0x0000000419047207 */ /* 0x000fe40004800000 */
[----:B------:R-:W-:Y:S02]  /*0860*/  SEL R5, R22, R5, !P1 ;  /* 0x0000000516057207 */ /* 0x000fe40004800000 */
[----:B------:R-:W-:-:S02]  /*0870*/  SEL R9, R14, R9, !P0 ;  /* 0x000000090e097207 */ /* 0x000fc40004000000 */
[----:B------:R-:W-:Y:S02]  /*0880*/  SEL R10, R15, R2, !P0 ;  /* 0x000000020f0a7207 */ /* 0x000fe40004000000 */
[----:B------:R-:W-:Y:S01]  /*0890*/  SEL R11, R19, R0, !P0 ;  /* 0x00000000130b7207 */ /* 0x000fe20004000000 */
[----:B------:R-:W-:Y:S04]  /*08a0*/  STG.E.128 desc[UR4][R12.64], R4 ;  /* 0x000000040c007986 */ /* 0x000fe8000c101d04 */
[----:B------:R-:W-:Y:S01]  /*08b0*/  STG.E.128 desc[UR4][R12.64+0x800], R8 ;  /* 0x000800080c007986 */ /* 0x000fe2000c101d04 */
[----:B------:R-:W-:Y:S05]  /*08c0*/  EXIT ;  /* 0x000000000000794d */ /* 0x000fea0003800000 */
.L_x_0:
[----:B------:R-:W-:-:S00]  /*08d0*/  BRA `(.L_x_0) ;  /* 0xfffffffc00fc7947 */ /* 0x000fc0000383ffff */
[----:B------:R-:W-:-:S00]  /*08e0*/  NOP ;  /* 0x0000000000007918 */ /* 0x000fc00000000000 */
        /* <DEDUP_REMOVED lines=9> */
.L_x_1:


//--------------------- .nv.constant0.triton_poi_fused_cat_2 --------------------------
	.section	.nv.constant0.triton_poi_fused_cat_2,"a",@progbits
	.sectionflags	@""
	.align	4
.nv.constant0.triton_poi_fused_cat_2:
	.zero		564
